//
// Generated by NVIDIA NVVM Compiler
//
// Compiler Build ID: CL-36424714
// Cuda compilation tools, release 13.0, V13.0.88
// Based on NVVM 20.0.0
//

.version 9.0
.target sm_100
.address_size 64

	// .globl	_Z16histogram_kernelPjS_jj
// bin_s has been demoted

.visible .entry _Z16histogram_kernelPjS_jj(
	.param .u64 .ptr .align 1 _Z16histogram_kernelPjS_jj_param_0,
	.param .u64 .ptr .align 1 _Z16histogram_kernelPjS_jj_param_1,
	.param .u32 _Z16histogram_kernelPjS_jj_param_2,
	.param .u32 _Z16histogram_kernelPjS_jj_param_3
)
{
	.reg .pred 	%p<2>;
	.reg .b32 	%r<9>;
	.reg .b64 	%rd<11>;

	ld.param.u64 	%rd1, [_Z16histogram_kernelPjS_jj_param_0];
	ld.param.u64 	%rd2, [_Z16histogram_kernelPjS_jj_param_1];
	ld.param.u32 	%r2, [_Z16histogram_kernelPjS_jj_param_2];
	ld.param.u32 	%r3, [_Z16histogram_kernelPjS_jj_param_3];
	mov.u32 	%r4, %ctaid.x;
	mov.u32 	%r5, %ntid.x;
	mov.u32 	%r6, %tid.x;
	mad.lo.s32 	%r1, %r4, %r5, %r6;
	mul.lo.s32 	%r7, %r3, %r2;
	setp.ge.u32 	%p1, %r1, %r7;
	@%p1 bra 	$L__BB0_2;
	cvta.to.global.u64 	%rd3, %rd1;
	cvta.to.global.u64 	%rd4, %rd2;
	mul.wide.s32 	%rd5, %r1, 4;
	add.s64 	%rd6, %rd3, %rd5;
	ld.global.u32 	%rd7, [%rd6];
	shl.b64 	%rd8, %rd7, 2;
	and.b64  	%rd9, %rd8, 1020;
	add.s64 	%rd10, %rd4, %rd9;
	atom.global.add.u32 	%r8, [%rd10], 1;
$L__BB0_2:
	ret;

}
	// .globl	_Z19histogram_kernel_v2PjS_jj
.visible .entry _Z19histogram_kernel_v2PjS_jj(
	.param .u64 .ptr .align 1 _Z19histogram_kernel_v2PjS_jj_param_0,
	.param .u64 .ptr .align 1 _Z19histogram_kernel_v2PjS_jj_param_1,
	.param .u32 _Z19histogram_kernel_v2PjS_jj_param_2,
	.param .u32 _Z19histogram_kernel_v2PjS_jj_param_3
)
{
	.reg .pred 	%p<4>;
	.reg .b32 	%r<20>;
	.reg .b64 	%rd<9>;
	// demoted variable
	.shared .align 4 .b8 bin_s[1024];
	ld.param.u64 	%rd1, [_Z19histogram_kernel_v2PjS_jj_param_0];
	ld.param.u64 	%rd2, [_Z19histogram_kernel_v2PjS_jj_param_1];
	ld.param.u32 	%r4, [_Z19histogram_kernel_v2PjS_jj_param_2];
	ld.param.u32 	%r5, [_Z19histogram_kernel_v2PjS_jj_param_3];
	mov.u32 	%r6, %ctaid.x;
	mov.u32 	%r7, %ntid.x;
	mov.u32 	%r1, %tid.x;
	mad.lo.s32 	%r2, %r6, %r7, %r1;
	mul.lo.s32 	%r8, %r5, %r4;
	setp.ge.u32 	%p1, %r2, %r8;
	@%p1 bra 	$L__BB1_5;
	setp.gt.u32 	%p2, %r1, 255;
	shl.b32 	%r9, %r1, 2;
	mov.u32 	%r10, bin_s;
	add.s32 	%r3, %r10, %r9;
	@%p2 bra 	$L__BB1_3;
	mov.b32 	%r11, 0;
	st.shared.u32 	[%r3], %r11;
$L__BB1_3:
	setp.gt.u32 	%p3, %r1, 255;
	bar.sync 	0;
	cvta.to.global.u64 	%rd3, %rd1;
	mul.wide.s32 	%rd4, %r2, 4;
	add.s64 	%rd5, %rd3, %rd4;
	ld.global.u32 	%r12, [%rd5];
	shl.b32 	%r13, %r12, 2;
	and.b32  	%r14, %r13, 1020;
	add.s32 	%r16, %r10, %r14;
	atom.shared.add.u32 	%r17, [%r16], 1;
	bar.sync 	0;
	@%p3 bra 	$L__BB1_5;
	cvta.to.global.u64 	%rd6, %rd2;
	mul.wide.u32 	%rd7, %r1, 4;
	add.s64 	%rd8, %rd6, %rd7;
	ld.shared.u32 	%r18, [%r3];
	atom.global.add.u32 	%r19, [%rd8], %r18;
$L__BB1_5:
	ret;

}


// ===== COMPILED SASS (sm_100) =====

	.target	sm_100

	.elftype	@"ET_EXEC"


//--------------------- .note.nv.tkinfo           --------------------------
	.section	.note.nv.tkinfo,"",@"SHT_NOTE"
	.sectionflags	@"SHF_NOTE_NV_TKINFO"
	.tkinfo
        /*0018*/ 	.word	0x00000002
        /*0030*/ 	.string	""
        /*0030*/ 	.string	"ptxas"
        /*0030*/ 	.string	"Cuda compilation tools, release 13.0, V13.0.88"
        /*0030*/ 	.string	"Build cuda_13.0.r13.0/compiler.36424714_0"
        /*0030*/ 	.string	"-arch sm_100 -m 64 "



//--------------------- .note.nv.cuinfo           --------------------------
	.section	.note.nv.cuinfo,"",@"SHT_NOTE"
	.sectionflags	@"SHF_NOTE_NV_CUINFO"
        /*0018*/ 	.short	0x0002
        /*001a*/ 	.short	0x0064
        /*001c*/ 	.short	0x0082
	.zero		2


//--------------------- .nv.info                  --------------------------
	.section	.nv.info,"",@"SHT_CUDA_INFO"
	.align	4


	//----- nvinfo : EIATTR_REGCOUNT
	.align		4
        /*0000*/ 	.byte	0x04, 0x2f
        /*0002*/ 	.short	(.L_1 - .L_0)
	.align		4
.L_0:
        /*0004*/ 	.word	index@(_Z16histogram_kernelPjS_jj)
        /*0008*/ 	.word	0x0000000a


	//----- nvinfo : EIATTR_FRAME_SIZE
	.align		4
.L_1:
        /*000c*/ 	.byte	0x04, 0x11
        /*000e*/ 	.short	(.L_3 - .L_2)
	.align		4
.L_2:
        /*0010*/ 	.word	index@(_Z16histogram_kernelPjS_jj)
        /*0014*/ 	.word	0x00000000


	//----- nvinfo : EIATTR_REGCOUNT
	.align		4
.L_3:
        /*0018*/ 	.byte	0x04, 0x2f
        /*001a*/ 	.short	(.L_5 - .L_4)
	.align		4
.L_4:
        /*001c*/ 	.word	index@(_Z19histogram_kernel_v2PjS_jj)
        /*0020*/ 	.word	0x00000009


	//----- nvinfo : EIATTR_FRAME_SIZE
	.align		4
.L_5:
        /*0024*/ 	.byte	0x04, 0x11
        /*0026*/ 	.short	(.L_7 - .L_6)
	.align		4
.L_6:
        /*0028*/ 	.word	index@(_Z19histogram_kernel_v2PjS_jj)
        /*002c*/ 	.word	0x00000000


	//----- nvinfo : EIATTR_MIN_STACK_SIZE
	.align		4
.L_7:
        /*0030*/ 	.byte	0x04, 0x12
        /*0032*/ 	.short	(.L_9 - .L_8)
	.align		4
.L_8:
        /*0034*/ 	.word	index@(_Z19histogram_kernel_v2PjS_jj)
        /*0038*/ 	.word	0x00000000


	//----- nvinfo : EIATTR_MIN_STACK_SIZE
	.align		4
.L_9:
        /*003c*/ 	.byte	0x04, 0x12
        /*003e*/ 	.short	(.L_11 - .L_10)
	.align		4
.L_10:
        /*0040*/ 	.word	index@(_Z16histogram_kernelPjS_jj)
        /*0044*/ 	.word	0x00000000
.L_11:


//--------------------- .nv.compat                --------------------------
	.section	.nv.compat,"",@"SHT_CUDA_COMPAT_INFO"
	.align	4
        /*0000*/ 	.byte	0x02, 0x09, 0x00, 0x00, 0x02, 0x02, 0x01, 0x00, 0x02, 0x05, 0x05, 0x00, 0x03, 0x07, 0x01, 0x01
        /*0010*/ 	.byte	0x02, 0x03, 0x00, 0x00, 0x02, 0x06, 0x01, 0x00, 0x04, 0x0b, 0x08, 0x00, 0x09, 0x00, 0x00, 0x00
        /*0020*/ 	.byte	0x00, 0x00, 0x00, 0x00


//--------------------- .nv.info._Z19histogram_kernel_v2PjS_jj --------------------------
	.section	.nv.info._Z19histogram_kernel_v2PjS_jj,"",@"SHT_CUDA_INFO"
	.sectionflags	@""
	.align	4


	//----- nvinfo : EIATTR_CUDA_API_VERSION
	.align		4
        /*0000*/ 	.byte	0x04, 0x37
        /*0002*/ 	.short	(.L_13 - .L_12)
.L_12:
        /*0004*/ 	.word	0x00000082


	//----- nvinfo : EIATTR_KPARAM_INFO
	.align		4
.L_13:
        /*0008*/ 	.byte	0x04, 0x17
        /*000a*/ 	.short	(.L_15 - .L_14)
.L_14:
        /*000c*/ 	.word	0x00000000
        /*0010*/ 	.short	0x0003
        /*0012*/ 	.short	0x0014
        /*0014*/ 	.byte	0x00, 0xf0, 0x11, 0x00


	//----- nvinfo : EIATTR_KPARAM_INFO
	.align		4
.L_15:
        /*0018*/ 	.byte	0x04, 0x17
        /*001a*/ 	.short	(.L_17 - .L_16)
.L_16:
        /*001c*/ 	.word	0x00000000
        /*0020*/ 	.short	0x0002
        /*0022*/ 	.short	0x0010
        /*0024*/ 	.byte	0x00, 0xf0, 0x11, 0x00


	//----- nvinfo : EIATTR_KPARAM_INFO
	.align		4
.L_17:
        /*0028*/ 	.byte	0x04, 0x17
        /*002a*/ 	.short	(.L_19 - .L_18)
.L_18:
        /*002c*/ 	.word	0x00000000
        /*0030*/ 	.short	0x0001
        /*0032*/ 	.short	0x0008
        /*0034*/ 	.byte	0x00, 0xf5, 0x21, 0x00


	//----- nvinfo : EIATTR_KPARAM_INFO
	.align		4
.L_19:
        /*0038*/ 	.byte	0x04, 0x17
        /*003a*/ 	.short	(.L_21 - .L_20)
.L_20:
        /*003c*/ 	.word	0x00000000
        /*0040*/ 	.short	0x0000
        /*0042*/ 	.short	0x0000
        /*0044*/ 	.byte	0x00, 0xf5, 0x21, 0x00


	//----- nvinfo : EIATTR_SPARSE_MMA_MASK
	.align		4
.L_21:
        /*0048*/ 	.byte	0x03, 0x50
        /*004a*/ 	.short	0x0000


	//----- nvinfo : EIATTR_MAXREG_COUNT
	.align		4
        /*004c*/ 	.byte	0x03, 0x1b
        /*004e*/ 	.short	0x00ff


	//----- nvinfo : EIATTR_NUM_BARRIERS
	.align		4
        /*0050*/ 	.byte	0x02, 0x4c
        /*0052*/ 	.byte	0x01
	.zero		1


	//----- nvinfo : EIATTR_MERCURY_ISA_VERSION
	.align		4
        /*0054*/ 	.byte	0x03, 0x5f
        /*0056*/ 	.short	0x0101


	//----- nvinfo : EIATTR_VRC_CTA_INIT_COUNT
	.align		4
        /*0058*/ 	.byte	0x02, 0x4a
	.zero		1
	.zero		1


	//----- nvinfo : EIATTR_EXIT_INSTR_OFFSETS
	.align		4
        /*005c*/ 	.byte	0x04, 0x1c
        /*005e*/ 	.short	(.L_23 - .L_22)


	//   ....[0]....
.L_22:
        /*0060*/ 	.word	0x00000080


	//   ....[1]....
        /*0064*/ 	.word	0x00000180


	//   ....[2]....
        /*0068*/ 	.word	0x000001d0


	//----- nvinfo : EIATTR_CBANK_PARAM_SIZE
	.align		4
.L_23:
        /*006c*/ 	.byte	0x03, 0x19
        /*006e*/ 	.short	0x0018


	//----- nvinfo : EIATTR_PARAM_CBANK
	.align		4
        /*0070*/ 	.byte	0x04, 0x0a
        /*0072*/ 	.short	(.L_25 - .L_24)
	.align		4
.L_24:
        /*0074*/ 	.word	index@(.nv.constant0._Z19histogram_kernel_v2PjS_jj)
        /*0078*/ 	.short	0x0380
        /*007a*/ 	.short	0x0018


	//----- nvinfo : EIATTR_SW_WAR
	.align		4
.L_25:
        /*007c*/ 	.byte	0x04, 0x36
        /*007e*/ 	.short	(.L_27 - .L_26)
.L_26:
        /*0080*/ 	.word	0x00000008
.L_27:


//--------------------- .nv.info._Z16histogram_kernelPjS_jj --------------------------
	.section	.nv.info._Z16histogram_kernelPjS_jj,"",@"SHT_CUDA_INFO"
	.sectionflags	@""
	.align	4


	//----- nvinfo : EIATTR_CUDA_API_VERSION
	.align		4
        /*0000*/ 	.byte	0x04, 0x37
        /*0002*/ 	.short	(.L_29 - .L_28)
.L_28:
        /*0004*/ 	.word	0x00000082


	//----- nvinfo : EIATTR_KPARAM_INFO
	.align		4
.L_29:
        /*0008*/ 	.byte	0x04, 0x17
        /*000a*/ 	.short	(.L_31 - .L_30)
.L_30:
        /*000c*/ 	.word	0x00000000
        /*0010*/ 	.short	0x0003
        /*0012*/ 	.short	0x0014
        /*0014*/ 	.byte	0x00, 0xf0, 0x11, 0x00


	//----- nvinfo : EIATTR_KPARAM_INFO
	.align		4
.L_31:
        /*0018*/ 	.byte	0x04, 0x17
        /*001a*/ 	.short	(.L_33 - .L_32)
.L_32:
        /*001c*/ 	.word	0x00000000
        /*0020*/ 	.short	0x0002
        /*0022*/ 	.short	0x0010
        /*0024*/ 	.byte	0x00, 0xf0, 0x11, 0x00


	//----- nvinfo : EIATTR_KPARAM_INFO
	.align		4
.L_33:
        /*0028*/ 	.byte	0x04, 0x17
        /*002a*/ 	.short	(.L_35 - .L_34)
.L_34:
        /*002c*/ 	.word	0x00000000
        /*0030*/ 	.short	0x0001
        /*0032*/ 	.short	0x0008
        /*0034*/ 	.byte	0x00, 0xf5, 0x21, 0x00


	//----- nvinfo : EIATTR_KPARAM_INFO
	.align		4
.L_35:
        /*0038*/ 	.byte	0x04, 0x17
        /*003a*/ 	.short	(.L_37 - .L_36)
.L_36:
        /*003c*/ 	.word	0x00000000
        /*0040*/ 	.short	0x0000
        /*0042*/ 	.short	0x0000
        /*0044*/ 	.byte	0x00, 0xf5, 0x21, 0x00


	//----- nvinfo : EIATTR_SPARSE_MMA_MASK
	.align		4
.L_37:
        /*0048*/ 	.byte	0x03, 0x50
        /*004a*/ 	.short	0x0000


	//----- nvinfo : EIATTR_MAXREG_COUNT
	.align		4
        /*004c*/ 	.byte	0x03, 0x1b
        /*004e*/ 	.short	0x00ff


	//----- nvinfo : EIATTR_MERCURY_ISA_VERSION
	.align		4
        /*0050*/ 	.byte	0x03, 0x5f
        /*0052*/ 	.short	0x0101


	//----- nvinfo : EIATTR_VRC_CTA_INIT_COUNT
	.align		4
        /*0054*/ 	.byte	0x02, 0x4a
	.zero		1
	.zero		1


	//----- nvinfo : EIATTR_EXIT_INSTR_OFFSETS
	.align		4
        /*0058*/ 	.byte	0x04, 0x1c
        /*005a*/ 	.short	(.L_39 - .L_38)


	//   ....[0]....
.L_38:
        /*005c*/ 	.word	0x00000080


	//   ....[1]....
        /*0060*/ 	.word	0x00000140


	//----- nvinfo : EIATTR_CBANK_PARAM_SIZE
	.align		4
.L_39:
        /*0064*/ 	.byte	0x03, 0x19
        /*0066*/ 	.short	0x0018


	//----- nvinfo : EIATTR_PARAM_CBANK
	.align		4
        /*0068*/ 	.byte	0x04, 0x0a
        /*006a*/ 	.short	(.L_41 - .L_40)
	.align		4
.L_40:
        /*006c*/ 	.word	index@(.nv.constant0._Z16histogram_kernelPjS_jj)
        /*0070*/ 	.short	0x0380
        /*0072*/ 	.short	0x0018


	//----- nvinfo : EIATTR_SW_WAR
	.align		4
.L_41:
        /*0074*/ 	.byte	0x04, 0x36
        /*0076*/ 	.short	(.L_43 - .L_42)
.L_42:
        /*0078*/ 	.word	0x00000008
.L_43:


//--------------------- .nv.callgraph             --------------------------
	.section	.nv.callgraph,"",@"SHT_CUDA_CALLGRAPH"
	.align	4
	.sectionentsize	8
	.align		4
        /*0000*/ 	.word	0x00000000
	.align		4
        /*0004*/ 	.word	0xffffffff
	.align		4
        /*0008*/ 	.word	0x00000000
	.align		4
        /*000c*/ 	.word	0xfffffffe
	.align		4
        /*0010*/ 	.word	0x00000000
	.align		4
        /*0014*/ 	.word	0xfffffffd
	.align		4
        /*0018*/ 	.word	0x00000000
	.align		4
        /*001c*/ 	.word	0xfffffffc


//--------------------- .text._Z19histogram_kernel_v2PjS_jj --------------------------
	.section	.text._Z19histogram_kernel_v2PjS_jj,"ax",@progbits
	.align	128
        .global         _Z19histogram_kernel_v2PjS_jj
        .type           _Z19histogram_kernel_v2PjS_jj,@function
        .size           _Z19histogram_kernel_v2PjS_jj,(.L_x_2 - _Z19histogram_kernel_v2PjS_jj)
        .other          _Z19histogram_kernel_v2PjS_jj,@"STO_CUDA_ENTRY STV_DEFAULT"
_Z19histogram_kernel_v2PjS_jj:
.text._Z19histogram_kernel_v2PjS_jj:
[----:B------:R-:W-:Y:S01]  /*0000*/  LDC R1, c[0x0][0x37c] ;  /* 0x0000df00ff017b82 */ /* 0x000fe20000000800 */
[----:B------:R-:W0:Y:S07]  /*0010*/  S2R R6, SR_TID.X ;  /* 0x0000000000067919 */ /* 0x000e2e0000002100 */
[----:B------:R-:W0:Y:S01]  /*0020*/  S2UR UR6, SR_CTAID.X ;  /* 0x00000000000679c3 */ /* 0x000e220000002500 */
[----:B------:R-:W1:Y:S07]  /*0030*/  LDCU.64 UR4, c[0x0][0x390] ;  /* 0x00007200ff0477ac */ /* 0x000e6e0008000a00 */
[----:B------:R-:W0:Y:S01]  /*0040*/  LDC R5, c[0x0][0x360] ;  /* 0x0000d800ff057b82 */ /* 0x000e220000000800 */
[----:B-1----:R-:W-:Y:S01]  /*0050*/  UIMAD UR4, UR5, UR4, URZ ;  /* 0x00000004050472a4 */ /* 0x002fe2000f8e02ff */
[----:B0-----:R-:W-:-:S05]  /*0060*/  IMAD R5, R5, UR6, R6 ;  /* 0x0000000605057c24 */ /* 0x001fca000f8e0206 */
[----:B------:R-:W-:-:S13]  /*0070*/  ISETP.GE.U32.AND P0, PT, R5, UR4, PT ;  /* 0x0000000405007c0c */ /* 0x000fda000bf06070 */
[----:B------:R-:W-:Y:S05]  /*0080*/  @P0 EXIT ;  /* 0x000000000000094d */ /* 0x000fea0003800000 */
[----:B------:R-:W0:Y:S01]  /*0090*/  S2UR UR5, SR_CgaCtaId ;  /* 0x00000000000579c3 */ /* 0x000e220000008800 */
[----:B------:R-:W-:Y:S01]  /*00a0*/  ISETP.GT.U32.AND P0, PT, R6, 0xff, PT ;  /* 0x000000ff0600780c */ /* 0x000fe20003f04070 */
[----:B------:R-:W-:Y:S01]  /*00b0*/  UMOV UR4, 0x400 ;  /* 0x0000040000047882 */ /* 0x000fe20000000000 */
[----:B------:R-:W1:Y:S05]  /*00c0*/  LDCU.64 UR6, c[0x0][0x358] ;  /* 0x00006b00ff0677ac */ /* 0x000e6a0008000a00 */
[----:B------:R-:W2:Y:S01]  /*00d0*/  LDC.64 R2, c[0x0][0x380] ;  /* 0x0000e000ff027b82 */ /* 0x000ea20000000a00 */
[----:B0-----:R-:W-:-:S06]  /*00e0*/  ULEA UR4, UR5, UR4, 0x18 ;  /* 0x0000000405047291 */ /* 0x001fcc000f8ec0ff */
[----:B------:R-:W-:Y:S01]  /*00f0*/  LEA R0, R6, UR4, 0x2 ;  /* 0x0000000406007c11 */ /* 0x000fe2000f8e10ff */
[----:B--2---:R-:W-:-:S04]  /*0100*/  IMAD.WIDE R2, R5, 0x4, R2 ;  /* 0x0000000405027825 */ /* 0x004fc800078e0202 */
[----:B------:R0:W-:Y:S01]  /*0110*/  @!P0 STS [R0], RZ ;  /* 0x000000ff00008388 */ /* 0x0001e20000000800 */
[----:B------:R-:W-:Y:S06]  /*0120*/  BAR.SYNC.DEFER_BLOCKING 0x0 ;  /* 0x0000000000007b1d */ /* 0x000fec0000010000 */
[----:B-1----:R-:W2:Y:S02]  /*0130*/  LDG.E R2, desc[UR6][R2.64] ;  /* 0x0000000602027981 */ /* 0x002ea4000c1e1900 */
[----:B--2---:R-:W-:-:S04]  /*0140*/  SHF.L.U32 R4, R2, 0x2, RZ ;  /* 0x0000000202047819 */ /* 0x004fc800000006ff */
[----:B------:R-:W-:-:S05]  /*0150*/  LOP3.LUT R4, R4, 0x3fc, RZ, 0xc0, !PT ;  /* 0x000003fc04047812 */ /* 0x000fca00078ec0ff */
[----:B------:R0:W-:Y:S01]  /*0160*/  ATOMS.POPC.INC.32 RZ, [R4+UR4] ;  /* 0x0000000004ff7f8c */ /* 0x0001e2000d800004 */
[----:B------:R-:W-:Y:S06]  /*0170*/  BAR.SYNC.DEFER_BLOCKING 0x0 ;  /* 0x0000000000007b1d */ /* 0x000fec0000010000 */
[----:B------:R-:W-:Y:S05]  /*0180*/  @P0 EXIT ;  /* 0x000000000000094d */ /* 0x000fea0003800000 */
[----:B------:R-:W1:Y:S01]  /*0190*/  LDS R5, [R0] ;  /* 0x0000000000057984 */ /* 0x000e620000000800 */
[----:B------:R-:W2:Y:S02]  /*01a0*/  LDC.64 R2, c[0x0][0x388] ;  /* 0x0000e200ff027b82 */ /* 0x000ea40000000a00 */
[----:B--2---:R-:W-:-:S05]  /*01b0*/  IMAD.WIDE.U32 R2, R6, 0x4, R2 ;  /* 0x0000000406027825 */ /* 0x004fca00078e0002 */
[----:B-1----:R-:W-:Y:S01]  /*01c0*/  REDG.E.ADD.STRONG.GPU desc[UR6][R2.64], R5 ;  /* 0x000000050200798e */ /* 0x002fe2000c12e106 */
[----:B------:R-:W-:Y:S05]  /*01d0*/  EXIT ;  /* 0x000000000000794d */ /* 0x000fea0003800000 */
.L_x_0:
[----:B------:R-:W-:-:S00]  /*01e0*/  BRA `(.L_x_0) ;  /* 0xfffffffc00fc7947 */ /* 0x000fc0000383ffff */
[----:B------:R-:W-:-:S00]  /*01f0*/  NOP ;  /* 0x0000000000007918 */ /* 0x000fc00000000000 */
        /* <DEDUP_REMOVED lines=8> */
.L_x_2:


//--------------------- .text._Z16histogram_kernelPjS_jj --------------------------
	.section	.text._Z16histogram_kernelPjS_jj,"ax",@progbits
	.align	128
        .global         _Z16histogram_kernelPjS_jj
        .type           _Z16histogram_kernelPjS_jj,@function
        .size           _Z16histogram_kernelPjS_jj,(.L_x_3 - _Z16histogram_kernelPjS_jj)
        .other          _Z16histogram_kernelPjS_jj,@"STO_CUDA_ENTRY STV_DEFAULT"
_Z16histogram_kernelPjS_jj:
.text._Z16histogram_kernelPjS_jj:
        /* <DEDUP_REMOVED lines=9> */
[----:B------:R-:W0:Y:S01]  /*0090*/  LDC.64 R2, c[0x0][0x380] ;  /* 0x0000e000ff027b82 */ /* 0x000e220000000a00 */
[----:B------:R-:W1:Y:S01]  /*00a0*/  LDCU.64 UR4, c[0x0][0x358] ;  /* 0x00006b00ff0477ac */ /* 0x000e620008000a00 */
[----:B------:R-:W2:Y:S01]  /*00b0*/  LDCU.64 UR6, c[0x0][0x388] ;  /* 0x00007100ff0677ac */ /* 0x000ea20008000a00 */
[----:B0-----:R-:W-:-:S06]  /*00c0*/  IMAD.WIDE R2, R5, 0x4, R2 ;  /* 0x0000000405027825 */ /* 0x001fcc00078e0202 */
[----:B-1----:R-:W3:Y:S01]  /*00d0*/  LDG.E R2, desc[UR4][R2.64] ;  /* 0x0000000402027981 */ /* 0x002ee2000c1e1900 */
[----:B------:R-:W-:Y:S02]  /*00e0*/  IMAD.MOV.U32 R7, RZ, RZ, 0x1 ;  /* 0x00000001ff077424 */ /* 0x000fe400078e00ff */
[----:B---3--:R-:W-:-:S05]  /*00f0*/  IMAD.SHL.U32 R0, R2, 0x4, RZ ;  /* 0x0000000402007824 */ /* 0x008fca00078e00ff */
[----:B------:R-:W-:-:S04]  /*0100*/  LOP3.LUT R0, R0, 0x3fc, RZ, 0xc0, !PT ;  /* 0x000003fc00007812 */ /* 0x000fc800078ec0ff */
[----:B--2---:R-:W-:-:S04]  /*0110*/  IADD3 R4, P0, PT, R0, UR6, RZ ;  /* 0x0000000600047c10 */ /* 0x004fc8000ff1e0ff */
[----:B------:R-:W-:-:S05]  /*0120*/  IADD3.X R5, PT, PT, RZ, UR7, RZ, P0, !PT ;  /* 0x00000007ff057c10 */ /* 0x000fca00087fe4ff */
[----:B------:R-:W-:Y:S01]  /*0130*/  REDG.E.ADD.STRONG.GPU desc[UR4][R4.64], R7 ;  /* 0x000000070400798e */ /* 0x000fe2000c12e104 */
[----:B------:R-:W-:Y:S05]  /*0140*/  EXIT ;  /* 0x000000000000794d */ /* 0x000fea0003800000 */
.L_x_1:
        /* <DEDUP_REMOVED lines=11> */
.L_x_3:


//--------------------- .nv.shared._Z19histogram_kernel_v2PjS_jj --------------------------
	.section	.nv.shared._Z19histogram_kernel_v2PjS_jj,"aw",@nobits
	.sectionflags	@""
	.align	4
.nv.shared._Z19histogram_kernel_v2PjS_jj:
	.zero		2048


//--------------------- .nv.shared.reserved.0     --------------------------
	.section	.nv.shared.reserved.0,"aw",@nobits
	.weak		__nv_reservedSMEM_offset_0_alias
	.size		__nv_reservedSMEM_offset_0_alias, 0, 64
	.other		__nv_reservedSMEM_offset_0_alias,@"STO_CUDA_RESERVED_SHARED STV_DEFAULT"
__nv_reservedSMEM_offset_0_alias:
	.zero		0
	.zero		64


//--------------------- .nv.constant0._Z19histogram_kernel_v2PjS_jj --------------------------
	.section	.nv.constant0._Z19histogram_kernel_v2PjS_jj,"a",@progbits
	.sectionflags	@""
	.align	4
.nv.constant0._Z19histogram_kernel_v2PjS_jj:
	.zero		920


//--------------------- .nv.constant0._Z16histogram_kernelPjS_jj --------------------------
	.section	.nv.constant0._Z16histogram_kernelPjS_jj,"a",@progbits
	.sectionflags	@""
	.align	4
.nv.constant0._Z16histogram_kernelPjS_jj:
	.zero		920


//--------------------- SYMBOLS --------------------------

	.type		.nv.reservedSmem.offset0,@object
	.size		.nv.reservedSmem.offset0,0x4
	.type		.nv.reservedSmem.cap,@object
	.size		.nv.reservedSmem.cap,0x4
